	.headerflags	@"EF_CUDA_TEXMODE_UNIFIED EF_CUDA_64BIT_ADDRESS EF_CUDA_ACCELERATORS EF_CUDA_SM90 EF_CUDA_VIRTUAL_SM(EF_CUDA_SM90)"
	.elftype	@"ET_EXEC"


//--------------------- .nv.info                  --------------------------
	.section	.nv.info,"",@"SHT_CUDA_INFO"
	.align	4


	//----- nvinfo : EIATTR_REGCOUNT
	.align		4
        /*0000*/ 	.byte	0x04, 0x2f
        /*0002*/ 	.short	(.L_3 - .L_2)
	.align		4
.L_2:
        /*0004*/ 	.word	index@(triton_poi_fused__native_batch_norm_legit_no_training_add_convolution_hardtanh_mul_sigmoid_2)
        /*0008*/ 	.word	0x0000001c


	//----- nvinfo : EIATTR_MIN_STACK_SIZE
	.align		4
.L_3:
        /*000c*/ 	.byte	0x04, 0x12
        /*000e*/ 	.short	(.L_5 - .L_4)
	.align		4
.L_4:
        /*0010*/ 	.word	index@(triton_poi_fused__native_batch_norm_legit_no_training_add_convolution_hardtanh_mul_sigmoid_2)
        /*0014*/ 	.word	0x00000000


	//----- nvinfo : EIATTR_FRAME_SIZE
	.align		4
.L_5:
        /*0018*/ 	.byte	0x04, 0x11
        /*001a*/ 	.short	(.L_7 - .L_6)
	.align		4
.L_6:
        /*001c*/ 	.word	index@(triton_poi_fused__native_batch_norm_legit_no_training_add_convolution_hardtanh_mul_sigmoid_2)
        /*0020*/ 	.word	0x00000000


	//----- nvinfo : EIATTR_MIN_STACK_SIZE
	.align		4
.L_7:
        /*0024*/ 	.byte	0x04, 0x12
        /*0026*/ 	.short	(.L_9 - .L_8)
	.align		4
.L_8:
        /*0028*/ 	.word	index@(triton_poi_fused__native_batch_norm_legit_no_training_add_convolution_hardtanh_mul_sigmoid_2)
        /*002c*/ 	.word	0x00000000
.L_9:


//--------------------- .nv.info.triton_poi_fused__native_batch_norm_legit_no_training_add_convolution_hardtanh_mul_sigmoid_2 --------------------------
	.section	.nv.info.triton_poi_fused__native_batch_norm_legit_no_training_add_convolution_hardtanh_mul_sigmoid_2,"",@"SHT_CUDA_INFO"
	.sectionflags	@""
	.align	4


	//----- nvinfo : EIATTR_CUDA_API_VERSION
	.align		4
        /*0000*/ 	.byte	0x04, 0x37
        /*0002*/ 	.short	(.L_11 - .L_10)
.L_10:
        /*0004*/ 	.word	0x0000007c


	//----- nvinfo : EIATTR_KPARAM_INFO
	.align		4
.L_11:
        /*0008*/ 	.byte	0x04, 0x17
        /*000a*/ 	.short	(.L_13 - .L_12)
.L_12:
        /*000c*/ 	.word	0x00000000
        /*0010*/ 	.short	0x0008
        /*0012*/ 	.short	0x0040
        /*0014*/ 	.byte	0x00, 0xf0, 0x11, 0x00


	//----- nvinfo : EIATTR_KPARAM_INFO
	.align		4
.L_13:
        /*0018*/ 	.byte	0x04, 0x17
        /*001a*/ 	.short	(.L_15 - .L_14)
.L_14:
        /*001c*/ 	.word	0x00000000
        /*0020*/ 	.short	0x0007
        /*0022*/ 	.short	0x0038
        /*0024*/ 	.byte	0x00, 0xf4, 0x21, 0x00


	//----- nvinfo : EIATTR_KPARAM_INFO
	.align		4
.L_15:
        /*0028*/ 	.byte	0x04, 0x17
        /*002a*/ 	.short	(.L_17 - .L_16)
.L_16:
        /*002c*/ 	.word	0x00000000
        /*0030*/ 	.short	0x0006
        /*0032*/ 	.short	0x0030
        /*0034*/ 	.byte	0x00, 0xf4, 0x21, 0x00


	//----- nvinfo : EIATTR_KPARAM_INFO
	.align		4
.L_17:
        /*0038*/ 	.byte	0x04, 0x17
        /*003a*/ 	.short	(.L_19 - .L_18)
.L_18:
        /*003c*/ 	.word	0x00000000
        /*0040*/ 	.short	0x0005
        /*0042*/ 	.short	0x0028
        /*0044*/ 	.byte	0x00, 0xf4, 0x21, 0x00


	//----- nvinfo : EIATTR_KPARAM_INFO
	.align		4
.L_19:
        /*0048*/ 	.byte	0x04, 0x17
        /*004a*/ 	.short	(.L_21 - .L_20)
.L_20:
        /*004c*/ 	.word	0x00000000
        /*0050*/ 	.short	0x0004
        /*0052*/ 	.short	0x0020
        /*0054*/ 	.byte	0x00, 0xf4, 0x21, 0x00


	//----- nvinfo : EIATTR_KPARAM_INFO
	.align		4
.L_21:
        /*0058*/ 	.byte	0x04, 0x17
        /*005a*/ 	.short	(.L_23 - .L_22)
.L_22:
        /*005c*/ 	.word	0x00000000
        /*0060*/ 	.short	0x0003
        /*0062*/ 	.short	0x0018
        /*0064*/ 	.byte	0x00, 0xf4, 0x21, 0x00


	//----- nvinfo : EIATTR_KPARAM_INFO
	.align		4
.L_23:
        /*0068*/ 	.byte	0x04, 0x17
        /*006a*/ 	.short	(.L_25 - .L_24)
.L_24:
        /*006c*/ 	.word	0x00000000
        /*0070*/ 	.short	0x0002
        /*0072*/ 	.short	0x0010
        /*0074*/ 	.byte	0x00, 0xf4, 0x21, 0x00


	//----- nvinfo : EIATTR_KPARAM_INFO
	.align		4
.L_25:
        /*0078*/ 	.byte	0x04, 0x17
        /*007a*/ 	.short	(.L_27 - .L_26)
.L_26:
        /*007c*/ 	.word	0x00000000
        /*0080*/ 	.short	0x0001
        /*0082*/ 	.short	0x0008
        /*0084*/ 	.byte	0x00, 0xf4, 0x21, 0x00


	//----- nvinfo : EIATTR_KPARAM_INFO
	.align		4
.L_27:
        /*0088*/ 	.byte	0x04, 0x17
        /*008a*/ 	.short	(.L_29 - .L_28)
.L_28:
        /*008c*/ 	.word	0x00000000
        /*0090*/ 	.short	0x0000
        /*0092*/ 	.short	0x0000
        /*0094*/ 	.byte	0x00, 0xf4, 0x21, 0x00


	//----- nvinfo : EIATTR_SPARSE_MMA_MASK
	.align		4
.L_29:
        /*0098*/ 	.byte	0x03, 0x50
        /*009a*/ 	.short	0x0000


	//----- nvinfo : EIATTR_MAXREG_COUNT
	.align		4
        /*009c*/ 	.byte	0x03, 0x1b
        /*009e*/ 	.short	0x00ff


	//----- nvinfo : EIATTR_EXIT_INSTR_OFFSETS
	.align		4
        /*00a0*/ 	.byte	0x04, 0x1c
        /*00a2*/ 	.short	(.L_31 - .L_30)


	//   ....[0]....
.L_30:
        /*00a4*/ 	.word	0x00000740


	//   ....[1]....
        /*00a8*/ 	.word	0x00000760


	//----- nvinfo : EIATTR_REQNTID
	.align		4
.L_31:
        /*00ac*/ 	.byte	0x04, 0x10
        /*00ae*/ 	.short	(.L_33 - .L_32)
.L_32:
        /*00b0*/ 	.word	0x00000080
        /*00b4*/ 	.word	0x00000001
        /*00b8*/ 	.word	0x00000001


	//----- nvinfo : EIATTR_CBANK_PARAM_SIZE
	.align		4
.L_33:
        /*00bc*/ 	.byte	0x03, 0x19
        /*00be*/ 	.short	0x0044


	//----- nvinfo : EIATTR_PARAM_CBANK
	.align		4
        /*00c0*/ 	.byte	0x04, 0x0a
        /*00c2*/ 	.short	(.L_35 - .L_34)
	.align		4
.L_34:
        /*00c4*/ 	.word	index@(.nv.constant0.triton_poi_fused__native_batch_norm_legit_no_training_add_convolution_hardtanh_mul_sigmoid_2)
        /*00c8*/ 	.short	0x0210
        /*00ca*/ 	.short	0x0044


	//----- nvinfo : EIATTR_SW_WAR
	.align		4
.L_35:
        /*00cc*/ 	.byte	0x04, 0x36
        /*00ce*/ 	.short	(.L_37 - .L_36)
.L_36:
        /*00d0*/ 	.word	0x00000008
.L_37:


//--------------------- .nv.callgraph             --------------------------
	.section	.nv.callgraph,"",@"SHT_CUDA_CALLGRAPH"
	.align	4
	.sectionentsize	8
	.align		4
        /*0000*/ 	.word	0x00000000
	.align		4
        /*0004*/ 	.word	0xffffffff
	.align		4
        /*0008*/ 	.word	0x00000000
	.align		4
        /*000c*/ 	.word	0xfffffffe
	.align		4
        /*0010*/ 	.word	0x00000000
	.align		4
        /*0014*/ 	.word	0xfffffffd
	.align		4
        /*0018*/ 	.word	0x00000000
	.align		4
        /*001c*/ 	.word	0xfffffffc


//--------------------- .nv.constant4             --------------------------
	.section	.nv.constant4,"a",@progbits
	.align	8
	.align		8
.nv.constant4:
        /*0000*/ 	.dword	_$_str
	.align		8
        /*0008*/ 	.dword	_$_str_$_2


//--------------------- .text.triton_poi_fused__native_batch_norm_legit_no_training_add_convolution_hardtanh_mul_sigmoid_2 --------------------------
	.section	.text.triton_poi_fused__native_batch_norm_legit_no_training_add_convolution_hardtanh_mul_sigmoid_2,"ax",@progbits
	.align	128
        .global         triton_poi_fused__native_batch_norm_legit_no_training_add_convolution_hardtanh_mul_sigmoid_2
        .type           triton_poi_fused__native_batch_norm_legit_no_training_add_convolution_hardtanh_mul_sigmoid_2,@function
        .size           triton_poi_fused__native_batch_norm_legit_no_training_add_convolution_hardtanh_mul_sigmoid_2,(.L_x_1 - triton_poi_fused__native_batch_norm_legit_no_training_add_convolution_hardtanh_mul_sigmoid_2)
        .other          triton_poi_fused__native_batch_norm_legit_no_training_add_convolution_hardtanh_mul_sigmoid_2,@"STO_CUDA_ENTRY STV_DEFAULT"
triton_poi_fused__native_batch_norm_legit_no_training_add_convolution_hardtanh_mul_sigmoid_2:
.text.triton_poi_fused__native_batch_norm_legit_no_training_add_convolution_hardtanh_mul_sigmoid_2:
[----:B------:R-:W0:Y:S01]  /*0000*/  LDC R1, c[0x0][0x28] ;  /* 0x00000a00ff017b82 */ /* 0x000e220000000800 */
[----:B------:R-:W1:Y:S07]  /*0010*/  S2R R0, SR_TID.X ;  /* 0x0000000000007919 */ /* 0x000e6e0000002100 */
[----:B------:R-:W2:Y:S01]  /*0020*/  LDC.64 R14, c[0x0][0x230] ;  /* 0x00008c00ff0e7b82 */ /* 0x000ea20000000a00 */
[----:B------:R-:W-:Y:S01]  /*0030*/  CS2R R10, SRZ ;  /* 0x00000000000a7805 */ /* 0x000fe2000001ff00 */
[----:B------:R-:W-:Y:S01]  /*0040*/  ULDC.64 UR4, c[0x0][0x208] ;  /* 0x0000820000047ab9 */ /* 0x000fe20000000a00 */
[----:B------:R-:W3:Y:S05]  /*0050*/  S2R R5, SR_CTAID.X ;  /* 0x0000000000057919 */ /* 0x000eea0000002500 */
[----:B------:R-:W4:Y:S08]  /*0060*/  LDC.64 R20, c[0x0][0x218] ;  /* 0x00008600ff147b82 */ /* 0x000f300000000a00 */
[----:B------:R-:W5:Y:S08]  /*0070*/  LDC.64 R8, c[0x0][0x228] ;  /* 0x00008a00ff087b82 */ /* 0x000f700000000a00 */
[----:B------:R-:W4:Y:S01]  /*0080*/  LDC.64 R6, c[0x0][0x238] ;  /* 0x00008e00ff067b82 */ /* 0x000f220000000a00 */
[----:B-1----:R-:W-:-:S07]  /*0090*/  SHF.L.U32 R0, R0, 0x1, RZ ;  /* 0x0000000100007819 */ /* 0x002fce00000006ff */
[----:B------:R-:W1:Y:S01]  /*00a0*/  LDC.64 R16, c[0x0][0x240] ;  /* 0x00009000ff107b82 */ /* 0x000e620000000a00 */
[----:B---3--:R-:W-:Y:S02]  /*00b0*/  SHF.R.S32.HI R3, RZ, 0x17, R5 ;  /* 0x00000017ff037819 */ /* 0x008fe40000011405 */
[----:B------:R-:W-:Y:S02]  /*00c0*/  LOP3.LUT R0, R0, 0xfe, RZ, 0xc0, !PT ;  /* 0x000000fe00007812 */ /* 0x000fe400078ec0ff */
[----:B------:R-:W-:Y:S02]  /*00d0*/  SGXT R3, R3, 0x1 ;  /* 0x000000010303781a */ /* 0x000fe40000000200 */
[----:B------:R-:W-:-:S04]  /*00e0*/  LEA R0, R5, R0, 0x8 ;  /* 0x0000000005007211 */ /* 0x000fc800078e40ff */
[----:B------:R-:W-:Y:S02]  /*00f0*/  LEA.HI R3, R3, R0, RZ, 0x4 ;  /* 0x0000000003037211 */ /* 0x000fe400078f20ff */
[----:B------:R-:W-:Y:S02]  /*0100*/  ISETP.GE.AND P0, PT, R0, 0x100, PT ;  /* 0x000001000000780c */ /* 0x000fe40003f06270 */
[----:B------:R-:W-:-:S04]  /*0110*/  SHF.R.S32.HI R3, RZ, 0x4, R3 ;  /* 0x00000004ff037819 */ /* 0x000fc80000011403 */
[----:B------:R-:W-:-:S04]  /*0120*/  LEA.HI R2, R3, R3, RZ, 0x2 ;  /* 0x0000000303027211 */ /* 0x000fc800078f10ff */
[----:B------:R-:W-:-:S04]  /*0130*/  LOP3.LUT R2, R2, 0xfffffffc, RZ, 0xc0, !PT ;  /* 0xfffffffc02027812 */ /* 0x000fc800078ec0ff */
[----:B------:R-:W-:Y:S02]  /*0140*/  IADD3 R19, R3, -R2, RZ ;  /* 0x8000000203137210 */ /* 0x000fe40007ffe0ff */
[----:B------:R-:W3:Y:S03]  /*0150*/  LDC.64 R2, c[0x0][0x210] ;  /* 0x00008400ff027b82 */ /* 0x000ee60000000a00 */
[----:B--2---:R-:W-:-:S05]  /*0160*/  IMAD.WIDE R14, R19, 0x4, R14 ;  /* 0x00000004130e7825 */ /* 0x004fca00078e020e */
[----:B------:R-:W2:Y:S04]  /*0170*/  @!P0 LDG.E.EL R10, desc[UR4][R14.64] ;  /* 0x000000040e0a8981 */ /* 0x000ea8000c2e1900 */
[----:B------:R1:W2:Y:S01]  /*0180*/  @!P0 LDG.E.EL R11, desc[UR4][R14.64] ;  /* 0x000000040e0b8981 */ /* 0x0002a2000c2e1900 */
[----:B------:R-:W-:Y:S02]  /*0190*/  CS2R R12, SRZ ;  /* 0x00000000000c7805 */ /* 0x000fe4000001ff00 */
[----:B------:R-:W-:Y:S01]  /*01a0*/  CS2R R4, SRZ ;  /* 0x0000000000047805 */ /* 0x000fe2000001ff00 */
[----:B----4-:R-:W-:-:S04]  /*01b0*/  IMAD.WIDE R20, R19, 0x4, R20 ;  /* 0x0000000413147825 */ /* 0x010fc800078e0214 */
[----:B-----5:R-:W-:Y:S01]  /*01c0*/  IMAD.WIDE R8, R19, 0x4, R8 ;  /* 0x0000000413087825 */ /* 0x020fe200078e0208 */
[----:B------:R-:W4:Y:S01]  /*01d0*/  @!P0 LDG.E.EL R13, desc[UR4][R20.64] ;  /* 0x00000004140d8981 */ /* 0x000f22000c2e1900 */
[----:B-1----:R-:W-:Y:S02]  /*01e0*/  CS2R R14, SRZ ;  /* 0x00000000000e7805 */ /* 0x002fe4000001ff00 */
[----:B---3--:R-:W-:Y:S01]  /*01f0*/  IMAD.WIDE R2, R0, 0x4, R2 ;  /* 0x0000000400027825 */ /* 0x008fe200078e0202 */
[----:B------:R1:W3:Y:S04]  /*0200*/  @!P0 LDG.E.EL R12, desc[UR4][R20.64] ;  /* 0x00000004140c8981 */ /* 0x0002e8000c2e1900 */
[----:B------:R-:W4:Y:S01]  /*0210*/  @!P0 LDG.E.64 R4, desc[UR4][R2.64] ;  /* 0x0000000402048981 */ /* 0x000f22000c1e1b00 */
[----:B------:R-:W-:-:S03]  /*0220*/  CS2R R22, SRZ ;  /* 0x0000000000167805 */ /* 0x000fc6000001ff00 */
[----:B------:R-:W5:Y:S01]  /*0230*/  @!P0 LDG.E.EL R15, desc[UR4][R8.64] ;  /* 0x00000004080f8981 */ /* 0x000f62000c2e1900 */
[C---:B0-----:R-:W-:Y:S01]  /*0240*/  IMAD.WIDE R6, R19.reuse, 0x4, R6 ;  /* 0x0000000413067825 */ /* 0x041fe200078e0206 */
[----:B------:R-:W-:Y:S01]  /*0250*/  CS2R R24, SRZ ;  /* 0x0000000000187805 */ /* 0x000fe2000001ff00 */
[----:B-1----:R-:W0:Y:S01]  /*0260*/  LDC.64 R20, c[0x0][0x220] ;  /* 0x00008800ff147b82 */ /* 0x002e220000000a00 */
[----:B------:R-:W3:Y:S01]  /*0270*/  @!P0 LDG.E.EL R14, desc[UR4][R8.64] ;  /* 0x00000004080e8981 */ /* 0x000ee2000c2e1900 */
[----:B------:R-:W-:-:S03]  /*0280*/  IMAD.WIDE R16, R19, 0x4, R16 ;  /* 0x0000000413107825 */ /* 0x000fc600078e0210 */
[----:B------:R-:W5:Y:S04]  /*0290*/  @!P0 LDG.E.EL R23, desc[UR4][R6.64] ;  /* 0x0000000406178981 */ /* 0x000f68000c2e1900 */
[----:B------:R-:W5:Y:S04]  /*02a0*/  @!P0 LDG.E.EL R22, desc[UR4][R16.64] ;  /* 0x0000000410168981 */ /* 0x000f68000c2e1900 */
[----:B------:R1:W5:Y:S04]  /*02b0*/  @!P0 LDG.E.EL R25, desc[UR4][R6.64] ;  /* 0x0000000406198981 */ /* 0x000368000c2e1900 */
[----:B------:R0:W5:Y:S01]  /*02c0*/  @!P0 LDG.E.EL R24, desc[UR4][R16.64] ;  /* 0x0000000410188981 */ /* 0x000162000c2e1900 */
[----:B------:R-:W-:Y:S01]  /*02d0*/  CS2R R18, SRZ ;  /* 0x0000000000127805 */ /* 0x000fe2000001ff00 */
[----:B0-----:R-:W-:-:S05]  /*02e0*/  IMAD.WIDE R20, R0, 0x4, R20 ;  /* 0x0000000400147825 */ /* 0x001fca00078e0214 */
[----:B------:R-:W5:Y:S01]  /*02f0*/  @!P0 LDG.E.64 R18, desc[UR4][R20.64] ;  /* 0x0000000414128981 */ /* 0x000f62000c1e1b00 */
[----:B-1----:R-:W-:Y:S01]  /*0300*/  HFMA2.MMA R6, -RZ, RZ, 1.625, 0 ;  /* 0x3e800000ff067435 */ /* 0x002fe200000001ff */
[----:B--2---:R-:W-:-:S04]  /*0310*/  FADD R10, R10, 9.9999997473787516356e-06 ;  /* 0x3727c5ac0a0a7421 */ /* 0x004fc80000000000 */
[----:B------:R-:W0:Y:S01]  /*0320*/  MUFU.SQRT R8, R10 ;  /* 0x0000000a00087308 */ /* 0x000e220000002000 */
[----:B------:R-:W-:-:S07]  /*0330*/  FADD R11, R11, 9.9999997473787516356e-06 ;  /* 0x3727c5ac0b0b7421 */ /* 0x000fce0000000000 */
[----:B------:R-:W1:Y:S01]  /*0340*/  MUFU.SQRT R9, R11 ;  /* 0x0000000b00097308 */ /* 0x000e620000002000 */
[C---:B0-----:R-:W-:Y:S02]  /*0350*/  FSETP.GT.AND P1, PT, R8.reuse, 8.50705917302346158658e+37, PT ;  /* 0x7e8000000800780b */ /* 0x041fe40003f24000 */
[----:B------:R-:W-:Y:S02]  /*0360*/  FSETP.GEU.AND P3, PT, R8, 1.175494350822287508e-38, PT ;  /* 0x008000000800780b */ /* 0x000fe40003f6e000 */
[C---:B-1----:R-:W-:Y:S02]  /*0370*/  FSETP.GT.AND P2, PT, R9.reuse, 8.50705917302346158658e+37, PT ;  /* 0x7e8000000900780b */ /* 0x042fe40003f44000 */
[----:B------:R-:W-:-:S07]  /*0380*/  FSETP.GEU.AND P4, PT, R9, 1.175494350822287508e-38, PT ;  /* 0x008000000900780b */ /* 0x000fce0003f8e000 */
[----:B------:R-:W-:-:S04]  /*0390*/  @P1 FMUL R8, R8, 0.25 ;  /* 0x3e80000008081820 */ /* 0x000fc80000400000 */
[----:B------:R-:W-:Y:S01]  /*03a0*/  @!P3 FMUL R8, R8, 16777216 ;  /* 0x4b8000000808b820 */ /* 0x000fe20000400000 */
[----:B------:R-:W-:-:S05]  /*03b0*/  @P2 FMUL R9, R9, 0.25 ;  /* 0x3e80000009092820 */ /* 0x000fca0000400000 */
[----:B------:R-:W0:Y:S01]  /*03c0*/  MUFU.RCP R8, R8 ;  /* 0x0000000800087308 */ /* 0x000e220000001000 */
[----:B------:R-:W-:Y:S01]  /*03d0*/  @!P4 FMUL R9, R9, 16777216 ;  /* 0x4b8000000909c820 */ /* 0x000fe20000400000 */
[----:B------:R-:W-:-:S06]  /*03e0*/  FSEL R7, R6, 1, P1 ;  /* 0x3f80000006077808 */ /* 0x000fcc0000800000 */
[----:B------:R-:W1:Y:S01]  /*03f0*/  MUFU.RCP R9, R9 ;  /* 0x0000000900097308 */ /* 0x000e620000001000 */
[----:B----4-:R-:W-:Y:S01]  /*0400*/  FADD R4, R13, R4 ;  /* 0x000000040d047221 */ /* 0x010fe20000000000 */
[----:B------:R-:W-:Y:S01]  /*0410*/  @!P3 FMUL R7, R7, 16777216 ;  /* 0x4b8000000707b820 */ /* 0x000fe20000400000 */
[----:B------:R-:W-:Y:S01]  /*0420*/  FSEL R16, R6, 1, P2 ;  /* 0x3f80000006107808 */ /* 0x000fe20001000000 */
[----:B---3--:R-:W-:Y:S01]  /*0430*/  FADD R5, R12, R5 ;  /* 0x000000050c057221 */ /* 0x008fe20000000000 */
[----:B-----5:R-:W-:Y:S01]  /*0440*/  FADD R15, R4, -R15 ;  /* 0x8000000f040f7221 */ /* 0x020fe20000000000 */
[----:B0-----:R-:W-:Y:S02]  /*0450*/  FMUL R10, R8, R7 ;  /* 0x00000007080a7220 */ /* 0x001fe40000400000 */
[----:B------:R-:W-:Y:S01]  /*0460*/  @!P4 FMUL R16, R16, 16777216 ;  /* 0x4b8000001010c820 */ /* 0x000fe20000400000 */
[----:B------:R-:W-:Y:S01]  /*0470*/  FADD R14, R5, -R14 ;  /* 0x8000000e050e7221 */ /* 0x000fe20000000000 */
[----:B------:R-:W-:-:S02]  /*0480*/  FMUL R15, R15, R10 ;  /* 0x0000000a0f0f7220 */ /* 0x000fc40000400000 */
[----:B-1----:R-:W-:Y:S02]  /*0490*/  FMUL R7, R9, R16 ;  /* 0x0000001009077220 */ /* 0x002fe40000400000 */
[----:B------:R-:W-:Y:S02]  /*04a0*/  FFMA R15, R15, R23, R22 ;  /* 0x000000170f0f7223 */ /* 0x000fe40000000016 */
[----:B------:R-:W-:-:S03]  /*04b0*/  FMUL R7, R14, R7 ;  /* 0x000000070e077220 */ /* 0x000fc60000400000 */
[----:B------:R-:W-:Y:S01]  /*04c0*/  FSETP.GTU.AND P1, PT, R15, RZ, PT ;  /* 0x000000ff0f00720b */ /* 0x000fe20003f2c000 */
[----:B------:R-:W-:-:S03]  /*04d0*/  FFMA R7, R7, R25, R24 ;  /* 0x0000001907077223 */ /* 0x000fc60000000018 */
[----:B------:R-:W-:Y:S02]  /*04e0*/  FSEL R15, R15, RZ, P1 ;  /* 0x000000ff0f0f7208 */ /* 0x000fe40000800000 */
[----:B------:R-:W-:Y:S02]  /*04f0*/  FSETP.GTU.AND P1, PT, R7, RZ, PT ;  /* 0x000000ff0700720b */ /* 0x000fe40003f2c000 */
[----:B------:R-:W-:Y:S02]  /*0500*/  FSETP.GEU.AND P3, PT, R15, 6, PT ;  /* 0x40c000000f00780b */ /* 0x000fe40003f6e000 */
[----:B------:R-:W-:Y:S01]  /*0510*/  FSEL R7, R7, RZ, P1 ;  /* 0x000000ff07077208 */ /* 0x000fe20000800000 */
[----:B------:R-:W-:-:S03]  /*0520*/  FADD R8, RZ, -R15 ;  /* 0x8000000fff087221 */ /* 0x000fc60000000000 */
[----:B------:R-:W-:Y:S01]  /*0530*/  FSETP.GEU.AND P1, PT, R7, 6, PT ;  /* 0x40c000000700780b */ /* 0x000fe20003f2e000 */
[----:B------:R-:W-:Y:S01]  /*0540*/  FMUL R9, R8, 1.4426950216293334961 ;  /* 0x3fb8aa3b08097820 */ /* 0x000fe20000400000 */
[----:B------:R-:W-:Y:S01]  /*0550*/  FSETP.NAN.AND P2, PT, R15, R15, PT ;  /* 0x0000000f0f00720b */ /* 0x000fe20003f48000 */
[----:B------:R-:W-:-:S04]  /*0560*/  FADD R8, RZ, -R7 ;  /* 0x80000007ff087221 */ /* 0x000fc80000000000 */
[----:B------:R-:W-:Y:S01]  /*0570*/  @P3 FSEL R9, R9, -8.656169891357421875, P2 ;  /* 0xc10a7fac09093808 */ /* 0x000fe20001000000 */
[----:B------:R-:W-:Y:S01]  /*0580*/  FMUL R10, R8, 1.4426950216293334961 ;  /* 0x3fb8aa3b080a7820 */ /* 0x000fe20000400000 */
[----:B------:R-:W-:-:S04]  /*0590*/  FSETP.NAN.AND P2, PT, R7, R7, PT ;  /* 0x000000070700720b */ /* 0x000fc80003f48000 */
[----:B------:R-:W-:Y:S02]  /*05a0*/  @P1 FSEL R10, R10, -8.656169891357421875, P2 ;  /* 0xc10a7fac0a0a1808 */ /* 0x000fe40001000000 */
[----:B------:R-:W-:Y:S02]  /*05b0*/  FSETP.GEU.AND P3, PT, R9, -126, PT ;  /* 0xc2fc00000900780b */ /* 0x000fe40003f6e000 */
[----:B------:R-:W-:-:S11]  /*05c0*/  FSETP.GEU.AND P1, PT, R10, -126, PT ;  /* 0xc2fc00000a00780b */ /* 0x000fd60003f2e000 */
[----:B------:R-:W-:Y:S02]  /*05d0*/  @!P3 FMUL R9, R9, 0.5 ;  /* 0x3f0000000909b820 */ /* 0x000fe40000400000 */
[----:B------:R-:W-:Y:S02]  /*05e0*/  @!P1 FMUL R10, R10, 0.5 ;  /* 0x3f0000000a0a9820 */ /* 0x000fe40000400000 */
[----:B------:R-:W0:Y:S08]  /*05f0*/  MUFU.EX2 R7, R9 ;  /* 0x0000000900077308 */ /* 0x000e300000000800 */
[----:B------:R-:W1:Y:S01]  /*0600*/  MUFU.EX2 R8, R10 ;  /* 0x0000000a00087308 */ /* 0x000e620000000800 */
[----:B0-----:R-:W-:Y:S01]  /*0610*/  @!P3 FMUL R7, R7, R7 ;  /* 0x000000070707b220 */ /* 0x001fe20000400000 */
[----:B-1----:R-:W-:-:S03]  /*0620*/  @!P1 FMUL R8, R8, R8 ;  /* 0x0000000808089220 */ /* 0x002fc60000400000 */
[----:B------:R-:W-:Y:S01]  /*0630*/  FADD R7, R7, 1 ;  /* 0x3f80000007077421 */ /* 0x000fe20000000000 */
[----:B------:R-:W-:-:S04]  /*0640*/  FADD R11, R8, 1 ;  /* 0x3f800000080b7421 */ /* 0x000fc80000000000 */
[----:B------:R-:W-:Y:S01]  /*0650*/  FSETP.GT.AND P1, PT, R7, 8.50705917302346158658e+37, PT ;  /* 0x7e8000000700780b */ /* 0x000fe20003f24000 */
[----:B------:R-:W0:Y:S01]  /*0660*/  LDC.64 R8, c[0x0][0x248] ;  /* 0x00009200ff087b82 */ /* 0x000e220000000a00 */
[----:B------:R-:W-:-:S11]  /*0670*/  FSETP.GT.AND P2, PT, R11, 8.50705917302346158658e+37, PT ;  /* 0x7e8000000b00780b */ /* 0x000fd60003f44000 */
[----:B------:R-:W-:Y:S02]  /*0680*/  @P1 FMUL R7, R7, 0.25 ;  /* 0x3e80000007071820 */ /* 0x000fe40000400000 */
[----:B------:R-:W-:-:S04]  /*0690*/  @P2 FMUL R11, R11, 0.25 ;  /* 0x3e8000000b0b2820 */ /* 0x000fc80000400000 */
[----:B------:R-:W1:Y:S08]  /*06a0*/  MUFU.RCP R7, R7 ;  /* 0x0000000700077308 */ /* 0x000e700000001000 */
[----:B------:R-:W2:Y:S01]  /*06b0*/  MUFU.RCP R11, R11 ;  /* 0x0000000b000b7308 */ /* 0x000ea20000001000 */
[C---:B------:R-:W-:Y:S02]  /*06c0*/  FSEL R10, R6.reuse, 1, P1 ;  /* 0x3f800000060a7808 */ /* 0x040fe40000800000 */
[----:B------:R-:W-:Y:S01]  /*06d0*/  FSEL R6, R6, 1, P2 ;  /* 0x3f80000006067808 */ /* 0x000fe20001000000 */
[----:B------:R3:W-:Y:S02]  /*06e0*/  @!P0 STG.E.64 desc[UR4][R2.64], R4 ;  /* 0x0000000402008986 */ /* 0x0007e4000c101b04 */
[----:B-1----:R-:W-:-:S02]  /*06f0*/  FMUL R13, R7, R10 ;  /* 0x0000000a070d7220 */ /* 0x002fc40000400000 */
[----:B--2---:R-:W-:Y:S02]  /*0700*/  FMUL R6, R11, R6 ;  /* 0x000000060b067220 */ /* 0x004fe40000400000 */
[----:B------:R-:W-:Y:S02]  /*0710*/  FFMA R18, R13, R18, R18 ;  /* 0x000000120d127223 */ /* 0x000fe40000000012 */
[----:B------:R-:W-:Y:S01]  /*0720*/  FFMA R19, R6, R19, R19 ;  /* 0x0000001306137223 */ /* 0x000fe20000000013 */
[----:B0-----:R-:W-:Y:S01]  /*0730*/  IMAD.WIDE R6, R0, 0x4, R8 ;  /* 0x0000000400067825 */ /* 0x001fe200078e0208 */
[----:B---3--:R-:W-:Y:S06]  /*0740*/  @P0 EXIT ;  /* 0x000000000000094d */ /* 0x008fec0003800000 */
[----:B------:R-:W-:Y:S01]  /*0750*/  STG.E.64 desc[UR4][R6.64], R18 ;  /* 0x0000001206007986 */ /* 0x000fe2000c101b04 */
[----:B------:R-:W-:Y:S05]  /*0760*/  EXIT ;  /* 0x000000000000794d */ /* 0x000fea0003800000 */
.L_x_0:
[----:B------:R-:W-:-:S00]  /*0770*/  BRA `(.L_x_0) ;  /* 0xfffffffc00fc7947 */ /* 0x000fc0000383ffff */
[----:B------:R-:W-:-:S00]  /*0780*/  NOP ;  /* 0x0000000000007918 */ /* 0x000fc00000000000 */
[----:B------:R-:W-:-:S00]  /*0790*/  NOP ;  /* 0x0000000000007918 */ /* 0x000fc00000000000 */
[----:B------:R-:W-:-:S00]  /*07a0*/  NOP ;  /* 0x0000000000007918 */ /* 0x000fc00000000000 */
[----:B------:R-:W-:-:S00]  /*07b0*/  NOP ;  /* 0x0000000000007918 */ /* 0x000fc00000000000 */
[----:B------:R-:W-:-:S00]  /*07c0*/  NOP ;  /* 0x0000000000007918 */ /* 0x000fc00000000000 */
[----:B------:R-:W-:-:S00]  /*07d0*/  NOP ;  /* 0x0000000000007918 */ /* 0x000fc00000000000 */
[----:B------:R-:W-:-:S00]  /*07e0*/  NOP ;  /* 0x0000000000007918 */ /* 0x000fc00000000000 */
[----:B------:R-:W-:-:S00]  /*07f0*/  NOP ;  /* 0x0000000000007918 */ /* 0x000fc00000000000 */
.L_x_1:


//--------------------- .nv.global.init           --------------------------
	.section	.nv.global.init,"aw",@progbits
.nv.global.init:
	.type		_$_str,@object
	.size		_$_str,(_$_str_$_2 - _$_str)
_$_str:
        /*0000*/ 	.byte	0x5f, 0x5f, 0x43, 0x55, 0x44, 0x41, 0x5f, 0x46, 0x54, 0x5a, 0x00
	.type		_$_str_$_2,@object
	.size		_$_str_$_2,(.L_1 - _$_str_$_2)
_$_str_$_2:
        /*000b*/ 	.byte	0x5f, 0x5f, 0x43, 0x55, 0x44, 0x41, 0x5f, 0x50, 0x52, 0x45, 0x43, 0x5f, 0x53, 0x51, 0x52, 0x54
        /*001b*/ 	.byte	0x00
.L_1:


//--------------------- .nv.constant0.triton_poi_fused__native_batch_norm_legit_no_training_add_convolution_hardtanh_mul_sigmoid_2 --------------------------
	.section	.nv.constant0.triton_poi_fused__native_batch_norm_legit_no_training_add_convolution_hardtanh_mul_sigmoid_2,"a",@progbits
	.sectionflags	@""
	.align	4
.nv.constant0.triton_poi_fused__native_batch_norm_legit_no_training_add_convolution_hardtanh_mul_sigmoid_2:
	.zero		596
